	.headerflags	@"EF_CUDA_TEXMODE_UNIFIED EF_CUDA_64BIT_ADDRESS EF_CUDA_ACCELERATORS EF_CUDA_SM90 EF_CUDA_VIRTUAL_SM(EF_CUDA_SM90)"
	.elftype	@"ET_EXEC"


//--------------------- .nv.info                  --------------------------
	.section	.nv.info,"",@"SHT_CUDA_INFO"
	.align	4


	//----- nvinfo : EIATTR_REGCOUNT
	.align		4
        /*0000*/ 	.byte	0x04, 0x2f
        /*0002*/ 	.short	(.L_1 - .L_0)
	.align		4
.L_0:
        /*0004*/ 	.word	index@(triton_poi_fused__adaptive_avg_pool2d_0)
        /*0008*/ 	.word	0x00000020


	//----- nvinfo : EIATTR_MIN_STACK_SIZE
	.align		4
.L_1:
        /*000c*/ 	.byte	0x04, 0x12
        /*000e*/ 	.short	(.L_3 - .L_2)
	.align		4
.L_2:
        /*0010*/ 	.word	index@(triton_poi_fused__adaptive_avg_pool2d_0)
        /*0014*/ 	.word	0x00000000


	//----- nvinfo : EIATTR_FRAME_SIZE
	.align		4
.L_3:
        /*0018*/ 	.byte	0x04, 0x11
        /*001a*/ 	.short	(.L_5 - .L_4)
	.align		4
.L_4:
        /*001c*/ 	.word	index@(triton_poi_fused__adaptive_avg_pool2d_0)
        /*0020*/ 	.word	0x00000000


	//----- nvinfo : EIATTR_MIN_STACK_SIZE
	.align		4
.L_5:
        /*0024*/ 	.byte	0x04, 0x12
        /*0026*/ 	.short	(.L_7 - .L_6)
	.align		4
.L_6:
        /*0028*/ 	.word	index@(triton_poi_fused__adaptive_avg_pool2d_0)
        /*002c*/ 	.word	0x00000000
.L_7:


//--------------------- .nv.info.triton_poi_fused__adaptive_avg_pool2d_0 --------------------------
	.section	.nv.info.triton_poi_fused__adaptive_avg_pool2d_0,"",@"SHT_CUDA_INFO"
	.sectionflags	@""
	.align	4


	//----- nvinfo : EIATTR_CUDA_API_VERSION
	.align		4
        /*0000*/ 	.byte	0x04, 0x37
        /*0002*/ 	.short	(.L_9 - .L_8)
.L_8:
        /*0004*/ 	.word	0x0000007c


	//----- nvinfo : EIATTR_KPARAM_INFO
	.align		4
.L_9:
        /*0008*/ 	.byte	0x04, 0x17
        /*000a*/ 	.short	(.L_11 - .L_10)
.L_10:
        /*000c*/ 	.word	0x00000000
        /*0010*/ 	.short	0x0002
        /*0012*/ 	.short	0x0010
        /*0014*/ 	.byte	0x00, 0xf0, 0x11, 0x00


	//----- nvinfo : EIATTR_KPARAM_INFO
	.align		4
.L_11:
        /*0018*/ 	.byte	0x04, 0x17
        /*001a*/ 	.short	(.L_13 - .L_12)
.L_12:
        /*001c*/ 	.word	0x00000000
        /*0020*/ 	.short	0x0001
        /*0022*/ 	.short	0x0008
        /*0024*/ 	.byte	0x00, 0xf4, 0x21, 0x00


	//----- nvinfo : EIATTR_KPARAM_INFO
	.align		4
.L_13:
        /*0028*/ 	.byte	0x04, 0x17
        /*002a*/ 	.short	(.L_15 - .L_14)
.L_14:
        /*002c*/ 	.word	0x00000000
        /*0030*/ 	.short	0x0000
        /*0032*/ 	.short	0x0000
        /*0034*/ 	.byte	0x00, 0xf4, 0x21, 0x00


	//----- nvinfo : EIATTR_SPARSE_MMA_MASK
	.align		4
.L_15:
        /*0038*/ 	.byte	0x03, 0x50
        /*003a*/ 	.short	0x0000


	//----- nvinfo : EIATTR_MAXREG_COUNT
	.align		4
        /*003c*/ 	.byte	0x03, 0x1b
        /*003e*/ 	.short	0x00ff


	//----- nvinfo : EIATTR_EXIT_INSTR_OFFSETS
	.align		4
        /*0040*/ 	.byte	0x04, 0x1c
        /*0042*/ 	.short	(.L_17 - .L_16)


	//   ....[0]....
.L_16:
        /*0044*/ 	.word	0x00001350


	//----- nvinfo : EIATTR_REQNTID
	.align		4
.L_17:
        /*0048*/ 	.byte	0x04, 0x10
        /*004a*/ 	.short	(.L_19 - .L_18)
.L_18:
        /*004c*/ 	.word	0x00000080
        /*0050*/ 	.word	0x00000001
        /*0054*/ 	.word	0x00000001


	//----- nvinfo : EIATTR_CBANK_PARAM_SIZE
	.align		4
.L_19:
        /*0058*/ 	.byte	0x03, 0x19
        /*005a*/ 	.short	0x0014


	//----- nvinfo : EIATTR_PARAM_CBANK
	.align		4
        /*005c*/ 	.byte	0x04, 0x0a
        /*005e*/ 	.short	(.L_21 - .L_20)
	.align		4
.L_20:
        /*0060*/ 	.word	index@(.nv.constant0.triton_poi_fused__adaptive_avg_pool2d_0)
        /*0064*/ 	.short	0x0210
        /*0066*/ 	.short	0x0014


	//----- nvinfo : EIATTR_SW_WAR
	.align		4
.L_21:
        /*0068*/ 	.byte	0x04, 0x36
        /*006a*/ 	.short	(.L_23 - .L_22)
.L_22:
        /*006c*/ 	.word	0x00000008
.L_23:


//--------------------- .nv.callgraph             --------------------------
	.section	.nv.callgraph,"",@"SHT_CUDA_CALLGRAPH"
	.align	4
	.sectionentsize	8
	.align		4
        /*0000*/ 	.word	0x00000000
	.align		4
        /*0004*/ 	.word	0xffffffff
	.align		4
        /*0008*/ 	.word	0x00000000
	.align		4
        /*000c*/ 	.word	0xfffffffe
	.align		4
        /*0010*/ 	.word	0x00000000
	.align		4
        /*0014*/ 	.word	0xfffffffd
	.align		4
        /*0018*/ 	.word	0x00000000
	.align		4
        /*001c*/ 	.word	0xfffffffc


//--------------------- .text.triton_poi_fused__adaptive_avg_pool2d_0 --------------------------
	.section	.text.triton_poi_fused__adaptive_avg_pool2d_0,"ax",@progbits
	.align	128
        .global         triton_poi_fused__adaptive_avg_pool2d_0
        .type           triton_poi_fused__adaptive_avg_pool2d_0,@function
        .size           triton_poi_fused__adaptive_avg_pool2d_0,(.L_x_1 - triton_poi_fused__adaptive_avg_pool2d_0)
        .other          triton_poi_fused__adaptive_avg_pool2d_0,@"STO_CUDA_ENTRY STV_DEFAULT"
triton_poi_fused__adaptive_avg_pool2d_0:
.text.triton_poi_fused__adaptive_avg_pool2d_0:
[----:B------:R-:W-:Y:S01]  /*0000*/  LDC R1, c[0x0][0x28] ;  /* 0x00000a00ff017b82 */ /* 0x000fe20000000800 */
[----:B------:R-:W1:Y:S01]  /*0010*/  S2R R0, SR_TID.X ;  /* 0x0000000000007919 */ /* 0x000e620000002100 */
[----:B------:R-:W-:Y:S02]  /*0020*/  CS2R R28, SRZ ;  /* 0x00000000001c7805 */ /* 0x000fe4000001ff00 */
[----:B------:R-:W-:Y:S01]  /*0030*/  CS2R R26, SRZ ;  /* 0x00000000001a7805 */ /* 0x000fe2000001ff00 */
[----:B------:R-:W-:Y:S01]  /*0040*/  ULDC.64 UR4, c[0x0][0x208] ;  /* 0x0000820000047ab9 */ /* 0x000fe20000000a00 */
[----:B------:R-:W2:Y:S01]  /*0050*/  S2R R3, SR_CTAID.X ;  /* 0x0000000000037919 */ /* 0x000ea20000002500 */
[----:B-1----:R-:W-:-:S05]  /*0060*/  IMAD.SHL.U32 R0, R0, 0x4, RZ ;  /* 0x0000000400007824 */ /* 0x002fca00078e00ff */
[----:B------:R-:W-:-:S05]  /*0070*/  LOP3.LUT R0, R0, 0x1fc, RZ, 0xc0, !PT ;  /* 0x000001fc00007812 */ /* 0x000fca00078ec0ff */
[----:B--2---:R-:W-:-:S04]  /*0080*/  IMAD R6, R3, 0x200, R0 ;  /* 0x0000020003067824 */ /* 0x004fc800078e0200 */
[----:B------:R-:W-:-:S05]  /*0090*/  IMAD.HI R0, R6, 0x2aaaaaab, RZ ;  /* 0x2aaaaaab06007827 */ /* 0x000fca00078e02ff */
[----:B------:R-:W-:-:S04]  /*00a0*/  SHF.R.U32.HI R3, RZ, 0x1f, R0 ;  /* 0x0000001fff037819 */ /* 0x000fc80000011600 */
[----:B------:R-:W-:-:S05]  /*00b0*/  LEA.HI.SX32 R17, R0, R3, 0x1e ;  /* 0x0000000300117211 */ /* 0x000fca00078ff2ff */
[C---:B------:R-:W-:Y:S02]  /*00c0*/  IMAD R0, R17.reuse, -0x18, R6 ;  /* 0xffffffe811007824 */ /* 0x040fe400078e0206 */
[----:B------:R-:W-:-:S03]  /*00d0*/  IMAD.SHL.U32 R17, R17, 0x10, RZ ;  /* 0x0000001011117824 */ /* 0x000fc600078e00ff */
[C---:B------:R-:W-:Y:S02]  /*00e0*/  LEA R2, R0.reuse, 0x1b, 0x2 ;  /* 0x0000001b00027811 */ /* 0x040fe400078e10ff */
[----:B------:R-:W-:Y:S02]  /*00f0*/  PRMT R0, R0, 0x8880, RZ ;  /* 0x0000888000007816 */ /* 0x000fe400000000ff */
[----:B------:R-:W-:-:S03]  /*0100*/  PRMT R2, R2, 0x8880, RZ ;  /* 0x0000888002027816 */ /* 0x000fc600000000ff */
[----:B------:R-:W-:Y:S02]  /*0110*/  IMAD R0, R0, 0x2aab, RZ ;  /* 0x00002aab00007824 */ /* 0x000fe400078e02ff */
[----:B------:R-:W-:-:S03]  /*0120*/  IMAD R5, R2, 0x2aab, RZ ;  /* 0x00002aab02057824 */ /* 0x000fc600078e02ff */
[----:B------:R-:W-:Y:S02]  /*0130*/  SHF.R.S32.HI R0, RZ, 0x10, R0 ;  /* 0x00000010ff007819 */ /* 0x000fe40000011400 */
[----:B------:R-:W-:Y:S02]  /*0140*/  SHF.R.S32.HI R2, RZ, 0x10, R5 ;  /* 0x00000010ff027819 */ /* 0x000fe40000011405 */
[----:B------:R-:W-:Y:S02]  /*0150*/  LOP3.LUT R3, R0, 0xffff, RZ, 0xc0, !PT ;  /* 0x0000ffff00037812 */ /* 0x000fe400078ec0ff */
[----:B------:R-:W-:Y:S02]  /*0160*/  LOP3.LUT R4, R2, 0xffff, RZ, 0xc0, !PT ;  /* 0x0000ffff02047812 */ /* 0x000fe400078ec0ff */
[----:B------:R-:W-:Y:S02]  /*0170*/  SHF.R.U32.HI R2, RZ, 0xf, R3 ;  /* 0x0000000fff027819 */ /* 0x000fe40000011603 */
[----:B------:R-:W-:-:S02]  /*0180*/  SHF.R.S32.HI R5, RZ, 0x12, R5 ;  /* 0x00000012ff057819 */ /* 0x000fc40000011405 */
[----:B------:R-:W-:Y:S02]  /*0190*/  SHF.R.U32.HI R3, RZ, 0xf, R4 ;  /* 0x0000000fff037819 */ /* 0x000fe40000011604 */
[----:B------:R-:W-:Y:S02]  /*01a0*/  PRMT R5, R0, 0x5410, R5 ;  /* 0x0000541000057816 */ /* 0x000fe40000000005 */
[----:B------:R-:W-:-:S05]  /*01b0*/  PRMT R2, R2, 0x5410, R3 ;  /* 0x0000541002027816 */ /* 0x000fca0000000003 */
[----:B------:R-:W-:Y:S02]  /*01c0*/  VIADD.16x2 R0, R5, R2 ;  /* 0x0000000205007236 */ /* 0x000fe40000000200 */
[----:B------:R-:W1:Y:S03]  /*01d0*/  LDC.64 R2, c[0x0][0x210] ;  /* 0x00008400ff027b82 */ /* 0x000e660000000a00 */
[C---:B------:R-:W-:Y:S02]  /*01e0*/  PRMT R4, R0.reuse, 0x7632, R4 ;  /* 0x0000763200047816 */ /* 0x040fe40000000004 */
[----:B------:R-:W-:Y:S02]  /*01f0*/  PRMT R8, R0, 0x8880, RZ ;  /* 0x0000888000087816 */ /* 0x000fe400000000ff */
[----:B------:R-:W-:-:S03]  /*0200*/  PRMT R5, R4, 0x8880, RZ ;  /* 0x0000888004057816 */ /* 0x000fc600000000ff */
[C---:B------:R-:W-:Y:S01]  /*0210*/  IMAD R19, R8.reuse, 0x4, R17 ;  /* 0x0000000408137824 */ /* 0x040fe200078e0211 */
[----:B------:R-:W-:-:S03]  /*0220*/  ISETP.GE.AND P0, PT, R8, R5, PT ;  /* 0x000000050800720c */ /* 0x000fc60003f06270 */
[----:B-1----:R-:W-:-:S10]  /*0230*/  IMAD.WIDE R18, R19, 0x4, R2 ;  /* 0x0000000413127825 */ /* 0x002fd400078e0202 */
[----:B------:R-:W2:Y:S04]  /*0240*/  @!P0 LDG.E.EL R29, desc[UR4][R18.64] ;  /* 0x00000004121d8981 */ /* 0x000ea8000c2e1900 */
[----:B------:R-:W3:Y:S04]  /*0250*/  @!P0 LDG.E.EL R26, desc[UR4][R18.64+0x4] ;  /* 0x00000404121a8981 */ /* 0x000ee8000c2e1900 */
[----:B------:R-:W4:Y:S01]  /*0260*/  @!P0 LDG.E.EL R28, desc[UR4][R18.64+0x8] ;  /* 0x00000804121c8981 */ /* 0x000f22000c2e1900 */
[----:B------:R-:W-:Y:S01]  /*0270*/  LOP3.LUT R0, R0, 0xffff, RZ, 0xc0, !PT ;  /* 0x0000ffff00007812 */ /* 0x000fe200078ec0ff */
[----:B------:R-:W-:Y:S01]  /*0280*/  IMAD.MOV.U32 R22, RZ, RZ, RZ ;  /* 0x000000ffff167224 */ /* 0x000fe200078e00ff */
[----:B------:R-:W-:-:S02]  /*0290*/  LOP3.LUT R4, R4, 0xffff, RZ, 0xc0, !PT ;  /* 0x0000ffff04047812 */ /* 0x000fc400078ec0ff */
[----:B------:R-:W-:Y:S02]  /*02a0*/  PRMT R8, R0, 0x8880, RZ ;  /* 0x0000888000087816 */ /* 0x000fe400000000ff */
[----:B------:R-:W-:Y:S01]  /*02b0*/  PRMT R9, R4, 0x8880, RZ ;  /* 0x0000888004097816 */ /* 0x000fe200000000ff */
[----:B------:R-:W5:Y:S02]  /*02c0*/  @!P0 LDG.E.EL R22, desc[UR4][R18.64+0xc] ;  /* 0x00000c0412168981 */ /* 0x000f64000c2e1900 */
[----:B------:R-:W-:-:S05]  /*02d0*/  VIADD R8, R8, 0x1 ;  /* 0x0000000108087836 */ /* 0x000fca0000000000 */
[----:B------:R-:W-:Y:S02]  /*02e0*/  ISETP.GE.AND P5, PT, R8, R9, PT ;  /* 0x000000090800720c */ /* 0x000fe40003fa6270 */
[----:B------:R-:W-:Y:S01]  /*02f0*/  CS2R R24, SRZ ;  /* 0x0000000000187805 */ /* 0x000fe2000001ff00 */
[----:B------:R-:W-:-:S04]  /*0300*/  VIADD R0, R6, 0x1 ;  /* 0x0000000106007836 */ /* 0x000fc80000000000 */
[----:B------:R-:W-:-:S06]  /*0310*/  IMAD.HI R4, R0, 0x2aaaaaab, RZ ;  /* 0x2aaaaaab00047827 */ /* 0x000fcc00078e02ff */
[----:B------:R-:W5:Y:S01]  /*0320*/  @!P5 LDG.E.EL R24, desc[UR4][R18.64+0x10] ;  /* 0x000010041218d981 */ /* 0x000f62000c2e1900 */
[----:B------:R-:W-:-:S03]  /*0330*/  SHF.R.U32.HI R5, RZ, 0x1f, R4 ;  /* 0x0000001fff057819 */ /* 0x000fc60000011604 */
[----:B------:R-:W5:Y:S01]  /*0340*/  @!P5 LDG.E.EL R25, desc[UR4][R18.64+0x14] ;  /* 0x000014041219d981 */ /* 0x000f62000c2e1900 */
[----:B------:R-:W-:-:S05]  /*0350*/  LEA.HI R5, R4, R5, RZ, 0x1e ;  /* 0x0000000504057211 */ /* 0x000fca00078ff0ff */
[----:B------:R-:W-:-:S05]  /*0360*/  IMAD R5, R5, -0x18, R0 ;  /* 0xffffffe805057824 */ /* 0x000fca00078e0200 */
[C---:B------:R-:W-:Y:S02]  /*0370*/  LEA R0, R5.reuse, 0x1b, 0x2 ;  /* 0x0000001b05007811 */ /* 0x040fe400078e10ff */
[----:B------:R-:W-:Y:S02]  /*0380*/  PRMT R5, R5, 0x8880, RZ ;  /* 0x0000888005057816 */ /* 0x000fe400000000ff */
[----:B------:R-:W-:-:S03]  /*0390*/  PRMT R4, R0, 0x8880, RZ ;  /* 0x0000888000047816 */ /* 0x000fc600000000ff */
[----:B------:R-:W-:Y:S02]  /*03a0*/  IMAD.MOV.U32 R0, RZ, RZ, R5 ;  /* 0x000000ffff007224 */ /* 0x000fe400078e0005 */
[----:B------:R-:W-:Y:S02]  /*03b0*/  IMAD R7, R4, 0x2aab, RZ ;  /* 0x00002aab04077824 */ /* 0x000fe400078e02ff */
[----:B------:R-:W-:-:S03]  /*03c0*/  IMAD R0, R0, 0x2aab, RZ ;  /* 0x00002aab00007824 */ /* 0x000fc600078e02ff */
[--C-:B------:R-:W-:Y:S02]  /*03d0*/  SHF.R.S32.HI R4, RZ, 0x10, R7.reuse ;  /* 0x00000010ff047819 */ /* 0x100fe40000011407 */
[----:B------:R-:W-:Y:S02]  /*03e0*/  SHF.R.S32.HI R0, RZ, 0x10, R0 ;  /* 0x00000010ff007819 */ /* 0x000fe40000011400 */
[----:B------:R-:W-:Y:S02]  /*03f0*/  LOP3.LUT R10, R4, 0xffff, RZ, 0xc0, !PT ;  /* 0x0000ffff040a7812 */ /* 0x000fe400078ec0ff */
[----:B------:R-:W-:Y:S02]  /*0400*/  LOP3.LUT R5, R0, 0xffff, RZ, 0xc0, !PT ;  /* 0x0000ffff00057812 */ /* 0x000fe400078ec0ff */
[----:B------:R-:W-:Y:S02]  /*0410*/  SHF.R.S32.HI R7, RZ, 0x12, R7 ;  /* 0x00000012ff077819 */ /* 0x000fe40000011407 */
[----:B------:R-:W-:-:S02]  /*0420*/  SHF.R.U32.HI R4, RZ, 0xf, R5 ;  /* 0x0000000fff047819 */ /* 0x000fc40000011605 */
[----:B------:R-:W-:Y:S02]  /*0430*/  SHF.R.U32.HI R5, RZ, 0xf, R10 ;  /* 0x0000000fff057819 */ /* 0x000fe4000001160a */
[----:B------:R-:W-:Y:S02]  /*0440*/  PRMT R7, R0, 0x5410, R7 ;  /* 0x0000541000077816 */ /* 0x000fe40000000007 */
[----:B------:R-:W-:-:S05]  /*0450*/  PRMT R4, R4, 0x5410, R5 ;  /* 0x0000541004047816 */ /* 0x000fca0000000005 */
[----:B------:R-:W-:-:S05]  /*0460*/  VIADD.16x2 R0, R7, R4 ;  /* 0x0000000407007236 */ /* 0x000fca0000000200 */
[C---:B------:R-:W-:Y:S02]  /*0470*/  PRMT R7, R0.reuse, 0x7632, R7 ;  /* 0x0000763200077816 */ /* 0x040fe40000000007 */
[----:B------:R-:W-:Y:S02]  /*0480*/  PRMT R5, R0, 0x8880, RZ ;  /* 0x0000888000057816 */ /* 0x000fe400000000ff */
[----:B------:R-:W-:-:S04]  /*0490*/  PRMT R4, R7, 0x8880, RZ ;  /* 0x0000888007047816 */ /* 0x000fc800000000ff */
[C---:B------:R-:W-:Y:S01]  /*04a0*/  ISETP.GE.AND P1, PT, R5.reuse, R4, PT ;  /* 0x000000040500720c */ /* 0x040fe20003f26270 */
[----:B------:R-:W-:Y:S01]  /*04b0*/  IMAD R5, R5, 0x4, R17 ;  /* 0x0000000405057824 */ /* 0x000fe200078e0211 */
[----:B------:R-:W-:-:S03]  /*04c0*/  CS2R R20, SRZ ;  /* 0x0000000000147805 */ /* 0x000fc6000001ff00 */
[----:B------:R-:W-:-:S08]  /*04d0*/  IMAD.WIDE R4, R5, 0x4, R2 ;  /* 0x0000000405047825 */ /* 0x000fd000078e0202 */
[----:B------:R-:W5:Y:S04]  /*04e0*/  @!P1 LDG.E.EL R20, desc[UR4][R4.64] ;  /* 0x0000000404149981 */ /* 0x000f68000c2e1900 */
[----:B------:R-:W5:Y:S01]  /*04f0*/  @!P1 LDG.E.EL R27, desc[UR4][R4.64+0x4] ;  /* 0x00000404041b9981 */ /* 0x000f62000c2e1900 */
[----:B------:R-:W-:-:S06]  /*0500*/  IMAD.MOV.U32 R11, RZ, RZ, RZ ;  /* 0x000000ffff0b7224 */ /* 0x000fcc00078e00ff */
[----:B------:R-:W5:Y:S01]  /*0510*/  @!P1 LDG.E.EL R11, desc[UR4][R4.64+0x8] ;  /* 0x00000804040b9981 */ /* 0x000f62000c2e1900 */
[----:B------:R-:W-:-:S06]  /*0520*/  IMAD.MOV.U32 R16, RZ, RZ, RZ ;  /* 0x000000ffff107224 */ /* 0x000fcc00078e00ff */
[----:B------:R-:W5:Y:S01]  /*0530*/  @!P1 LDG.E.EL R16, desc[UR4][R4.64+0xc] ;  /* 0x00000c0404109981 */ /* 0x000f62000c2e1900 */
[----:B------:R-:W-:Y:S02]  /*0540*/  LOP3.LUT R0, R0, 0xffff, RZ, 0xc0, !PT ;  /* 0x0000ffff00007812 */ /* 0x000fe400078ec0ff */
[----:B------:R-:W-:Y:S02]  /*0550*/  LOP3.LUT R7, R7, 0xffff, RZ, 0xc0, !PT ;  /* 0x0000ffff07077812 */ /* 0x000fe400078ec0ff */
[----:B------:R-:W-:Y:S02]  /*0560*/  PRMT R0, R0, 0x8880, RZ ;  /* 0x0000888000007816 */ /* 0x000fe400000000ff */
[----:B------:R-:W-:Y:S02]  /*0570*/  PRMT R10, R7, 0x8880, RZ ;  /* 0x00008880070a7816 */ /* 0x000fe400000000ff */
[----:B------:R-:W-:Y:S01]  /*0580*/  CS2R R14, SRZ ;  /* 0x00000000000e7805 */ /* 0x000fe2000001ff00 */
[----:B------:R-:W-:-:S02]  /*0590*/  IMAD.MOV.U32 R7, RZ, RZ, R0 ;  /* 0x000000ffff077224 */ /* 0x000fc400078e0000 */
[----:B------:R-:W-:-:S03]  /*05a0*/  IMAD.MOV.U32 R0, RZ, RZ, RZ ;  /* 0x000000ffff007224 */ /* 0x000fc600078e00ff */
[----:B------:R-:W5:Y:S04]  /*05b0*/  @!P5 LDG.E.EL R15, desc[UR4][R18.64+0x18] ;  /* 0x00001804120fd981 */ /* 0x000f68000c2e1900 */
[----:B------:R1:W5:Y:S01]  /*05c0*/  @!P5 LDG.E.EL R0, desc[UR4][R18.64+0x1c] ;  /* 0x00001c041200d981 */ /* 0x000362000c2e1900 */
[----:B------:R-:W-:Y:S02]  /*05d0*/  VIADD R7, R7, 0x1 ;  /* 0x0000000107077836 */ /* 0x000fe40000000000 */
[----:B-1----:R-:W-:-:S03]  /*05e0*/  VIADD R18, R6, 0x2 ;  /* 0x0000000206127836 */ /* 0x002fc60000000000 */
[----:B------:R-:W-:Y:S02]  /*05f0*/  ISETP.GE.AND P2, PT, R7, R10, PT ;  /* 0x0000000a0700720c */ /* 0x000fe40003f46270 */
[----:B------:R-:W-:-:S11]  /*0600*/  CS2R R12, SRZ ;  /* 0x00000000000c7805 */ /* 0x000fd6000001ff00 */
[----:B------:R-:W5:Y:S04]  /*0610*/  @!P2 LDG.E.EL R21, desc[UR4][R4.64+0x10] ;  /* 0x000010040415a981 */ /* 0x000f68000c2e1900 */
[----:B------:R-:W5:Y:S04]  /*0620*/  @!P2 LDG.E.EL R14, desc[UR4][R4.64+0x14] ;  /* 0x00001404040ea981 */ /* 0x000f68000c2e1900 */
[----:B------:R-:W5:Y:S04]  /*0630*/  @!P2 LDG.E.EL R13, desc[UR4][R4.64+0x18] ;  /* 0x00001804040da981 */ /* 0x000f68000c2e1900 */
[----:B------:R1:W5:Y:S01]  /*0640*/  @!P2 LDG.E.EL R12, desc[UR4][R4.64+0x1c] ;  /* 0x00001c04040ca981 */ /* 0x000362000c2e1900 */
[----:B--2---:R-:W-:-:S02]  /*0650*/  SEL R29, R29, RZ, !P0 ;  /* 0x000000ff1d1d7207 */ /* 0x004fc40004000000 */
[----:B---3--:R-:W-:Y:S01]  /*0660*/  SEL R19, R26, RZ, !P0 ;  /* 0x000000ff1a137207 */ /* 0x008fe20004000000 */
[----:B------:R-:W-:-:S04]  /*0670*/  IMAD.HI R26, R18, 0x2aaaaaab, RZ ;  /* 0x2aaaaaab121a7827 */ /* 0x000fc800078e02ff */
[----:B------:R-:W-:Y:S01]  /*0680*/  FADD R19, R29, R19 ;  /* 0x000000131d137221 */ /* 0x000fe20000000000 */
[----:B------:R-:W-:-:S04]  /*0690*/  SHF.R.U32.HI R29, RZ, 0x1f, R26 ;  /* 0x0000001fff1d7819 */ /* 0x000fc8000001161a */
[----:B------:R-:W-:-:S05]  /*06a0*/  LEA.HI R29, R26, R29, RZ, 0x1e ;  /* 0x0000001d1a1d7211 */ /* 0x000fca00078ff0ff */
[----:B------:R-:W-:-:S05]  /*06b0*/  IMAD R29, R29, -0x18, R18 ;  /* 0xffffffe81d1d7824 */ /* 0x000fca00078e0212 */
[C---:B------:R-:W-:Y:S02]  /*06c0*/  LEA R18, R29.reuse, 0x1b, 0x2 ;  /* 0x0000001b1d127811 */ /* 0x040fe400078e10ff */
[----:B01----:R-:W-:Y:S02]  /*06d0*/  PRMT R4, R29, 0x8880, RZ ;  /* 0x000088801d047816 */ /* 0x003fe400000000ff */
[----:B------:R-:W-:Y:S02]  /*06e0*/  PRMT R18, R18, 0x8880, RZ ;  /* 0x0000888012127816 */ /* 0x000fe400000000ff */
[----:B----4-:R-:W-:Y:S01]  /*06f0*/  SEL R28, R28, RZ, !P0 ;  /* 0x000000ff1c1c7207 */ /* 0x010fe20004000000 */
[----:B------:R-:W-:Y:S02]  /*0700*/  IMAD R5, R4, 0x2aab, RZ ;  /* 0x00002aab04057824 */ /* 0x000fe400078e02ff */
[----:B------:R-:W-:Y:S02]  /*0710*/  IMAD R18, R18, 0x2aab, RZ ;  /* 0x00002aab12127824 */ /* 0x000fe400078e02ff */
[----:B------:R-:W-:Y:S01]  /*0720*/  FADD R4, R19, R28 ;  /* 0x0000001c13047221 */ /* 0x000fe20000000000 */
[----:B------:R-:W-:-:S02]  /*0730*/  SHF.R.S32.HI R5, RZ, 0x10, R5 ;  /* 0x00000010ff057819 */ /* 0x000fc40000011405 */
[----:B------:R-:W-:-:S04]  /*0740*/  SHF.R.S32.HI R19, RZ, 0x10, R18 ;  /* 0x00000010ff137819 */ /* 0x000fc80000011412 */
[----:B------:R-:W-:Y:S02]  /*0750*/  LOP3.LUT R28, R19, 0xffff, RZ, 0xc0, !PT ;  /* 0x0000ffff131c7812 */ /* 0x000fe400078ec0ff */
[C---:B------:R-:W-:Y:S02]  /*0760*/  LOP3.LUT R19, R5.reuse, 0xffff, RZ, 0xc0, !PT ;  /* 0x0000ffff05137812 */ /* 0x040fe400078ec0ff */
[----:B------:R-:W-:Y:S02]  /*0770*/  SHF.R.S32.HI R26, RZ, 0x12, R18 ;  /* 0x00000012ff1a7819 */ /* 0x000fe40000011412 */
[----:B------:R-:W-:Y:S02]  /*0780*/  SHF.R.U32.HI R18, RZ, 0xf, R19 ;  /* 0x0000000fff127819 */ /* 0x000fe40000011613 */
[----:B------:R-:W-:Y:S02]  /*0790*/  SHF.R.U32.HI R19, RZ, 0xf, R28 ;  /* 0x0000000fff137819 */ /* 0x000fe4000001161c */
[----:B------:R-:W-:-:S02]  /*07a0*/  PRMT R26, R5, 0x5410, R26 ;  /* 0x00005410051a7816 */ /* 0x000fc4000000001a */
[----:B------:R-:W-:-:S05]  /*07b0*/  PRMT R19, R18, 0x5410, R19 ;  /* 0x0000541012137816 */ /* 0x000fca0000000013 */
[----:B------:R-:W-:Y:S01]  /*07c0*/  VIADD.16x2 R18, R26, R19 ;  /* 0x000000131a127236 */ /* 0x000fe20000000200 */
[----:B-----5:R-:W-:-:S04]  /*07d0*/  SEL R29, R22, RZ, !P0 ;  /* 0x000000ff161d7207 */ /* 0x020fc80004000000 */
[C---:B------:R-:W-:Y:S02]  /*07e0*/  PRMT R19, R18.reuse, 0x7632, R19 ;  /* 0x0000763212137816 */ /* 0x040fe40000000013 */
[----:B------:R-:W-:Y:S02]  /*07f0*/  PRMT R26, R18, 0x8880, RZ ;  /* 0x00008880121a7816 */ /* 0x000fe400000000ff */
[----:B------:R-:W-:Y:S01]  /*0800*/  PRMT R5, R19, 0x8880, RZ ;  /* 0x0000888013057816 */ /* 0x000fe200000000ff */
[----:B------:R-:W-:Y:S01]  /*0810*/  FADD R4, R4, R29 ;  /* 0x0000001d04047221 */ /* 0x000fe20000000000 */
[----:B------:R-:W-:Y:S02]  /*0820*/  SEL R29, R24, RZ, !P5 ;  /* 0x000000ff181d7207 */ /* 0x000fe40006800000 */
[C---:B------:R-:W-:Y:S01]  /*0830*/  ISETP.GE.AND P3, PT, R26.reuse, R5, PT ;  /* 0x000000051a00720c */ /* 0x040fe20003f66270 */
[----:B------:R-:W-:Y:S02]  /*0840*/  IMAD R5, R26, 0x4, R17 ;  /* 0x000000041a057824 */ /* 0x000fe400078e0211 */
[----:B------:R-:W-:Y:S01]  /*0850*/  FADD R29, R4, R29 ;  /* 0x0000001d041d7221 */ /* 0x000fe20000000000 */
[----:B------:R-:W-:-:S02]  /*0860*/  IMAD.MOV.U32 R22, RZ, RZ, RZ ;  /* 0x000000ffff167224 */ /* 0x000fc400078e00ff */
[----:B------:R-:W-:Y:S02]  /*0870*/  IMAD.MOV.U32 R24, RZ, RZ, RZ ;  /* 0x000000ffff187224 */ /* 0x000fe400078e00ff */
[----:B------:R-:W-:-:S05]  /*0880*/  IMAD.WIDE R4, R5, 0x4, R2 ;  /* 0x0000000405047825 */ /* 0x000fca00078e0202 */
[----:B------:R-:W2:Y:S04]  /*0890*/  @!P3 LDG.E.EL R22, desc[UR4][R4.64] ;  /* 0x000000040416b981 */ /* 0x000ea8000c2e1900 */
[----:B------:R-:W3:Y:S01]  /*08a0*/  @!P3 LDG.E.EL R24, desc[UR4][R4.64+0x4] ;  /* 0x000004040418b981 */ /* 0x000ee2000c2e1900 */
[----:B------:R-:W-:-:S05]  /*08b0*/  SEL R26, R25, RZ, !P5 ;  /* 0x000000ff191a7207 */ /* 0x000fca0006800000 */
[----:B------:R-:W-:Y:S01]  /*08c0*/  FADD R25, R29, R26 ;  /* 0x0000001a1d197221 */ /* 0x000fe20000000000 */
[----:B------:R-:W-:-:S06]  /*08d0*/  IMAD.MOV.U32 R26, RZ, RZ, RZ ;  /* 0x000000ffff1a7224 */ /* 0x000fcc00078e00ff */
[----:B------:R-:W4:Y:S01]  /*08e0*/  @!P3 LDG.E.EL R26, desc[UR4][R4.64+0x8] ;  /* 0x00000804041ab981 */ /* 0x000f22000c2e1900 */
[----:B------:R-:W-:Y:S02]  /*08f0*/  LOP3.LUT R18, R18, 0xffff, RZ, 0xc0, !PT ;  /* 0x0000ffff12127812 */ /* 0x000fe400078ec0ff */
[----:B------:R-:W-:Y:S02]  /*0900*/  LOP3.LUT R19, R19, 0xffff, RZ, 0xc0, !PT ;  /* 0x0000ffff13137812 */ /* 0x000fe400078ec0ff */
[----:B------:R-:W-:Y:S02]  /*0910*/  PRMT R18, R18, 0x8880, RZ ;  /* 0x0000888012127816 */ /* 0x000fe400000000ff */
[----:B------:R-:W-:Y:S02]  /*0920*/  SEL R20, R20, RZ, !P1 ;  /* 0x000000ff14147207 */ /* 0x000fe40004800000 */
[----:B------:R-:W-:-:S05]  /*0930*/  SEL R27, R27, RZ, !P1 ;  /* 0x000000ff1b1b7207 */ /* 0x000fca0004800000 */
[----:B------:R-:W-:Y:S01]  /*0940*/  FADD R27, R20, R27 ;  /* 0x0000001b141b7221 */ /* 0x000fe20000000000 */
[----:B------:R-:W-:Y:S01]  /*0950*/  PRMT R20, R19, 0x8880, RZ ;  /* 0x0000888013147816 */ /* 0x000fe200000000ff */
[----:B------:R-:W-:-:S04]  /*0960*/  IMAD.MOV.U32 R19, RZ, RZ, R18 ;  /* 0x000000ffff137224 */ /* 0x000fc800078e0012 */
[----:B------:R-:W-:Y:S02]  /*0970*/  VIADD R19, R19, 0x1 ;  /* 0x0000000113137836 */ /* 0x000fe40000000000 */
[----:B------:R-:W-:-:S03]  /*0980*/  IMAD.MOV.U32 R18, RZ, RZ, RZ ;  /* 0x000000ffff127224 */ /* 0x000fc600078e00ff */
[----:B------:R-:W-:Y:S02]  /*0990*/  ISETP.GE.AND P4, PT, R19, R20, PT ;  /* 0x000000141300720c */ /* 0x000fe40003f86270 */
[----:B------:R-:W-:Y:S01]  /*09a0*/  SEL R28, R11, RZ, !P1 ;  /* 0x000000ff0b1c7207 */ /* 0x000fe20004800000 */
[----:B------:R-:W5:Y:S01]  /*09b0*/  @!P3 LDG.E.EL R18, desc[UR4][R4.64+0xc] ;  /* 0x00000c040412b981 */ /* 0x000f62000c2e1900 */
[----:B------:R-:W-:-:S09]  /*09c0*/  IMAD.MOV.U32 R11, RZ, RZ, RZ ;  /* 0x000000ffff0b7224 */ /* 0x000fd200078e00ff */
[----:B------:R-:W5:Y:S01]  /*09d0*/  @!P4 LDG.E.EL R11, desc[UR4][R4.64+0x10] ;  /* 0x00001004040bc981 */ /* 0x000f62000c2e1900 */
[----:B------:R-:W-:Y:S01]  /*09e0*/  FADD R28, R27, R28 ;  /* 0x0000001c1b1c7221 */ /* 0x000fe20000000000 */
[----:B------:R-:W-:Y:S01]  /*09f0*/  SEL R27, R16, RZ, !P1 ;  /* 0x000000ff101b7207 */ /* 0x000fe20004800000 */
[----:B------:R-:W-:-:S06]  /*0a00*/  IMAD.MOV.U32 R16, RZ, RZ, RZ ;  /* 0x000000ffff107224 */ /* 0x000fcc00078e00ff */
[----:B------:R-:W5:Y:S01]  /*0a10*/  @!P4 LDG.E.EL R16, desc[UR4][R4.64+0x14] ;  /* 0x000014040410c981 */ /* 0x000f62000c2e1900 */
[----:B------:R-:W-:Y:S01]  /*0a20*/  SEL R15, R15, RZ, !P5 ;  /* 0x000000ff0f0f7207 */ /* 0x000fe20006800000 */
[----:B------:R-:W-:-:S04]  /*0a30*/  FADD R28, R28, R27 ;  /* 0x0000001b1c1c7221 */ /* 0x000fc80000000000 */
[----:B------:R-:W-:Y:S01]  /*0a40*/  FADD R27, R25, R15 ;  /* 0x0000000f191b7221 */ /* 0x000fe20000000000 */
[----:B------:R-:W-:-:S05]  /*0a50*/  SEL R21, R21, RZ, !P2 ;  /* 0x000000ff15157207 */ /* 0x000fca0005000000 */
[----:B------:R-:W-:Y:S01]  /*0a60*/  FADD R25, R28, R21 ;  /* 0x000000151c197221 */ /* 0x000fe20000000000 */
[----:B------:R-:W-:Y:S02]  /*0a70*/  VIADD R28, R6, 0x3 ;  /* 0x00000003061c7836 */ /* 0x000fe40000000000 */
[----:B------:R-:W-:Y:S02]  /*0a80*/  IMAD.MOV.U32 R21, RZ, RZ, RZ ;  /* 0x000000ffff157224 */ /* 0x000fe400078e00ff */
[----:B------:R-:W-:-:S04]  /*0a90*/  IMAD.MOV.U32 R15, RZ, RZ, RZ ;  /* 0x000000ffff0f7224 */ /* 0x000fc800078e00ff */
[----:B------:R-:W5:Y:S04]  /*0aa0*/  @!P4 LDG.E.EL R21, desc[UR4][R4.64+0x18] ;  /* 0x000018040415c981 */ /* 0x000f68000c2e1900 */
[----:B------:R0:W5:Y:S01]  /*0ab0*/  @!P4 LDG.E.EL R15, desc[UR4][R4.64+0x1c] ;  /* 0x00001c04040fc981 */ /* 0x000162000c2e1900 */
[----:B------:R-:W-:Y:S02]  /*0ac0*/  P2R R23, PR, RZ, 0x20 ;  /* 0x00000020ff177803 */ /* 0x000fe40000000000 */
[----:B------:R-:W-:-:S05]  /*0ad0*/  SEL R14, R14, RZ, !P2 ;  /* 0x000000ff0e0e7207 */ /* 0x000fca0005000000 */
[----:B------:R-:W-:Y:S01]  /*0ae0*/  FADD R25, R25, R14 ;  /* 0x0000000e19197221 */ /* 0x000fe20000000000 */
[----:B------:R-:W-:Y:S01]  /*0af0*/  IMAD.MOV.U32 R14, RZ, RZ, RZ ;  /* 0x000000ffff0e7224 */ /* 0x000fe200078e00ff */
[----:B--2---:R-:W-:Y:S02]  /*0b00*/  SEL R22, R22, RZ, !P3 ;  /* 0x000000ff16167207 */ /* 0x004fe40005800000 */
[----:B---3--:R-:W-:Y:S01]  /*0b10*/  SEL R29, R24, RZ, !P3 ;  /* 0x000000ff181d7207 */ /* 0x008fe20005800000 */
[----:B------:R-:W-:-:S04]  /*0b20*/  IMAD.HI R24, R28, 0x2aaaaaab, RZ ;  /* 0x2aaaaaab1c187827 */ /* 0x000fc800078e02ff */
[----:B------:R-:W-:Y:S01]  /*0b30*/  FADD R22, R22, R29 ;  /* 0x0000001d16167221 */ /* 0x000fe20000000000 */
[----:B------:R-:W-:-:S04]  /*0b40*/  SHF.R.U32.HI R29, RZ, 0x1f, R24 ;  /* 0x0000001fff1d7819 */ /* 0x000fc80000011618 */
[----:B------:R-:W-:-:S05]  /*0b50*/  LEA.HI R29, R24, R29, RZ, 0x1e ;  /* 0x0000001d181d7211 */ /* 0x000fca00078ff0ff */
[----:B------:R-:W-:-:S05]  /*0b60*/  IMAD R29, R29, -0x18, R28 ;  /* 0xffffffe81d1d7824 */ /* 0x000fca00078e021c */
[C---:B------:R-:W-:Y:S02]  /*0b70*/  LEA R24, R29.reuse, 0x1b, 0x2 ;  /* 0x0000001b1d187811 */ /* 0x040fe400078e10ff */
[----:B0-----:R-:W-:Y:S02]  /*0b80*/  PRMT R4, R29, 0x8880, RZ ;  /* 0x000088801d047816 */ /* 0x001fe400000000ff */
[----:B------:R-:W-:-:S03]  /*0b90*/  PRMT R5, R24, 0x8880, RZ ;  /* 0x0000888018057816 */ /* 0x000fc600000000ff */
[----:B------:R-:W-:Y:S02]  /*0ba0*/  IMAD R4, R4, 0x2aab, RZ ;  /* 0x00002aab04047824 */ /* 0x000fe400078e02ff */
[----:B------:R-:W-:Y:S01]  /*0bb0*/  IMAD R5, R5, 0x2aab, RZ ;  /* 0x00002aab05057824 */ /* 0x000fe200078e02ff */
[----:B----4-:R-:W-:Y:S02]  /*0bc0*/  SEL R29, R26, RZ, !P3 ;  /* 0x000000ff1a1d7207 */ /* 0x010fe40005800000 */
[----:B------:R-:W-:Y:S02]  /*0bd0*/  SHF.R.S32.HI R4, RZ, 0x10, R4 ;  /* 0x00000010ff047819 */ /* 0x000fe40000011404 */
[----:B------:R-:W-:Y:S01]  /*0be0*/  SHF.R.S32.HI R24, RZ, 0x10, R5 ;  /* 0x00000010ff187819 */ /* 0x000fe20000011405 */
[----:B------:R-:W-:-:S03]  /*0bf0*/  FADD R22, R22, R29 ;  /* 0x0000001d16167221 */ /* 0x000fc60000000000 */
[----:B------:R-:W-:Y:S02]  /*0c00*/  LOP3.LUT R26, R24, 0xffff, RZ, 0xc0, !PT ;  /* 0x0000ffff181a7812 */ /* 0x000fe400078ec0ff */
[C---:B------:R-:W-:Y:S02]  /*0c10*/  LOP3.LUT R24, R4.reuse, 0xffff, RZ, 0xc0, !PT ;  /* 0x0000ffff04187812 */ /* 0x040fe400078ec0ff */
[----:B------:R-:W-:Y:S02]  /*0c20*/  SHF.R.S32.HI R29, RZ, 0x12, R5 ;  /* 0x00000012ff1d7819 */ /* 0x000fe40000011405 */
[----:B------:R-:W-:Y:S02]  /*0c30*/  SHF.R.U32.HI R5, RZ, 0xf, R24 ;  /* 0x0000000fff057819 */ /* 0x000fe40000011618 */
[----:B------:R-:W-:Y:S02]  /*0c40*/  SHF.R.U32.HI R24, RZ, 0xf, R26 ;  /* 0x0000000fff187819 */ /* 0x000fe4000001161a */
[----:B------:R-:W-:-:S02]  /*0c50*/  PRMT R29, R4, 0x5410, R29 ;  /* 0x00005410041d7816 */ /* 0x000fc4000000001d */
[----:B------:R-:W-:-:S05]  /*0c60*/  PRMT R24, R5, 0x5410, R24 ;  /* 0x0000541005187816 */ /* 0x000fca0000000018 */
[----:B------:R-:W-:-:S05]  /*0c70*/  VIADD.16x2 R5, R29, R24 ;  /* 0x000000181d057236 */ /* 0x000fca0000000200 */
[C---:B------:R-:W-:Y:S02]  /*0c80*/  PRMT R4, R5.reuse, 0x7632, R4 ;  /* 0x0000763205047816 */ /* 0x040fe40000000004 */
[----:B------:R-:W-:Y:S02]  /*0c90*/  PRMT R26, R5, 0x8880, RZ ;  /* 0x00008880051a7816 */ /* 0x000fe400000000ff */
[----:B------:R-:W-:-:S04]  /*0ca0*/  PRMT R24, R4, 0x8880, RZ ;  /* 0x0000888004187816 */ /* 0x000fc800000000ff */
[C---:B------:R-:W-:Y:S01]  /*0cb0*/  ISETP.GE.AND P5, PT, R26.reuse, R24, PT ;  /* 0x000000181a00720c */ /* 0x040fe20003fa6270 */
[----:B------:R-:W-:Y:S02]  /*0cc0*/  IMAD R17, R26, 0x4, R17 ;  /* 0x000000041a117824 */ /* 0x000fe400078e0211 */
[----:B------:R-:W-:Y:S02]  /*0cd0*/  IMAD.MOV.U32 R26, RZ, RZ, RZ ;  /* 0x000000ffff1a7224 */ /* 0x000fe400078e00ff */
[----:B------:R-:W-:Y:S02]  /*0ce0*/  IMAD.MOV.U32 R24, RZ, RZ, RZ ;  /* 0x000000ffff187224 */ /* 0x000fe400078e00ff */
[----:B------:R-:W-:-:S04]  /*0cf0*/  IMAD.WIDE R2, R17, 0x4, R2 ;  /* 0x0000000411027825 */ /* 0x000fc800078e0202 */
[----:B------:R-:W-:Y:S02]  /*0d00*/  IMAD.MOV.U32 R17, RZ, RZ, RZ ;  /* 0x000000ffff117224 */ /* 0x000fe400078e00ff */
[----:B------:R-:W2:Y:S04]  /*0d10*/  @!P5 LDG.E.EL R26, desc[UR4][R2.64] ;  /* 0x00000004021ad981 */ /* 0x000ea8000c2e1900 */
[----:B------:R-:W3:Y:S04]  /*0d20*/  @!P5 LDG.E.EL R24, desc[UR4][R2.64+0x4] ;  /* 0x000004040218d981 */ /* 0x000ee8000c2e1900 */
[----:B------:R-:W4:Y:S01]  /*0d30*/  @!P5 LDG.E.EL R17, desc[UR4][R2.64+0x8] ;  /* 0x000008040211d981 */ /* 0x000f22000c2e1900 */
[----:B-----5:R-:W-:-:S02]  /*0d40*/  SEL R29, R18, RZ, !P3 ;  /* 0x000000ff121d7207 */ /* 0x020fc40005800000 */
[----:B------:R-:W-:Y:S01]  /*0d50*/  LOP3.LUT R5, R5, 0xffff, RZ, 0xc0, !PT ;  /* 0x0000ffff05057812 */ /* 0x000fe200078ec0ff */
[----:B------:R-:W-:Y:S01]  /*0d60*/  IMAD.MOV.U32 R18, RZ, RZ, RZ ;  /* 0x000000ffff127224 */ /* 0x000fe200078e00ff */
[----:B------:R-:W-:Y:S01]  /*0d70*/  SEL R11, R11, RZ, !P4 ;  /* 0x000000ff0b0b7207 */ /* 0x000fe20006000000 */
[----:B------:R-:W-:Y:S01]  /*0d80*/  FADD R22, R22, R29 ;  /* 0x0000001d16167221 */ /* 0x000fe20000000000 */
[----:B------:R-:W-:Y:S02]  /*0d90*/  PRMT R29, R5, 0x8880, RZ ;  /* 0x00008880051d7816 */ /* 0x000fe400000000ff */
[----:B------:R-:W-:Y:S01]  /*0da0*/  LOP3.LUT R4, R4, 0xffff, RZ, 0xc0, !PT ;  /* 0x0000ffff04047812 */ /* 0x000fe200078ec0ff */
[----:B------:R-:W5:Y:S01]  /*0db0*/  @!P5 LDG.E.EL R18, desc[UR4][R2.64+0xc] ;  /* 0x00000c040212d981 */ /* 0x000f62000c2e1900 */
[----:B------:R-:W-:Y:S01]  /*0dc0*/  FADD R11, R22, R11 ;  /* 0x0000000b160b7221 */ /* 0x000fe20000000000 */
[----:B------:R-:W-:Y:S01]  /*0dd0*/  VIADD R29, R29, 0x1 ;  /* 0x000000011d1d7836 */ /* 0x000fe20000000000 */
[----:B------:R-:W-:-:S04]  /*0de0*/  PRMT R22, R4, 0x8880, RZ ;  /* 0x0000888004167816 */ /* 0x000fc800000000ff */
[----:B------:R-:W-:Y:S02]  /*0df0*/  ISETP.GE.AND P6, PT, R29, R22, PT ;  /* 0x000000161d00720c */ /* 0x000fe40003fc6270 */
[----:B------:R-:W-:Y:S02]  /*0e00*/  SEL R16, R16, RZ, !P4 ;  /* 0x000000ff10107207 */ /* 0x000fe40006000000 */
[----:B------:R-:W-:-:S03]  /*0e10*/  CS2R R4, SRZ ;  /* 0x0000000000047805 */ /* 0x000fc6000001ff00 */
[----:B------:R-:W-:Y:S01]  /*0e20*/  FADD R16, R11, R16 ;  /* 0x000000100b107221 */ /* 0x000fe20000000000 */
[----:B------:R-:W-:-:S05]  /*0e30*/  IMAD.MOV.U32 R11, RZ, RZ, RZ ;  /* 0x000000ffff0b7224 */ /* 0x000fca00078e00ff */
[----:B------:R-:W5:Y:S04]  /*0e40*/  @!P6 LDG.E.EL R5, desc[UR4][R2.64+0x10] ;  /* 0x000010040205e981 */ /* 0x000f68000c2e1900 */
[----:B------:R-:W5:Y:S04]  /*0e50*/  @!P6 LDG.E.EL R11, desc[UR4][R2.64+0x14] ;  /* 0x00001404020be981 */ /* 0x000f68000c2e1900 */
[----:B------:R-:W5:Y:S04]  /*0e60*/  @!P6 LDG.E.EL R14, desc[UR4][R2.64+0x18] ;  /* 0x00001804020ee981 */ /* 0x000f68000c2e1900 */
[----:B------:R0:W5:Y:S01]  /*0e70*/  @!P6 LDG.E.EL R4, desc[UR4][R2.64+0x1c] ;  /* 0x00001c040204e981 */ /* 0x000162000c2e1900 */
[----:B------:R-:W-:-:S02]  /*0e80*/  FSEL R28, RZ, 4, P0 ;  /* 0x40800000ff1c7808 */ /* 0x000fc40000000000 */
[----:B------:R-:W-:-:S04]  /*0e90*/  ISETP.LT.AND P0, PT, R8, R9, PT ;  /* 0x000000090800720c */ /* 0x000fc80003f01270 */
[----:B------:R-:W-:Y:S02]  /*0ea0*/  SEL R9, RZ, 0x3f800000, !P0 ;  /* 0x3f800000ff097807 */ /* 0x000fe40004000000 */
[----:B------:R-:W-:-:S04]  /*0eb0*/  ISETP.LT.AND P0, PT, R7, R10, PT ;  /* 0x0000000a0700720c */ /* 0x000fc80003f01270 */
[----:B0-----:R-:W-:Y:S02]  /*0ec0*/  SEL R3, RZ, 0x3f800000, !P0 ;  /* 0x3f800000ff037807 */ /* 0x001fe40004000000 */
[----:B------:R-:W-:Y:S02]  /*0ed0*/  ISETP.LT.AND P0, PT, R19, R20, PT ;  /* 0x000000141300720c */ /* 0x000fe40003f01270 */
[----:B------:R-:W-:Y:S02]  /*0ee0*/  FSEL R2, RZ, 4, P3 ;  /* 0x40800000ff027808 */ /* 0x000fe40001800000 */
[----:B------:R-:W-:Y:S01]  /*0ef0*/  FSEL R19, RZ, 4, P5 ;  /* 0x40800000ff137808 */ /* 0x000fe20002800000 */
[----:B------:R-:W-:-:S04]  /*0f00*/  FADD R28, R28, R9 ;  /* 0x000000091c1c7221 */ /* 0x000fc80000000000 */
[----:B------:R-:W-:-:S04]  /*0f10*/  FADD R28, R9, R28 ;  /* 0x0000001c091c7221 */ /* 0x000fc80000000000 */
[----:B------:R-:W-:-:S04]  /*0f20*/  FADD R28, R9, R28 ;  /* 0x0000001c091c7221 */ /* 0x000fc80000000000 */
[----:B------:R-:W-:-:S05]  /*0f30*/  FADD R8, R9, R28 ;  /* 0x0000001c09087221 */ /* 0x000fca0000000000 */
[----:B------:R-:W-:Y:S02]  /*0f40*/  FSETP.GEU.AND P3, PT, R8, 1.175494350822287508e-38, PT ;  /* 0x008000000800780b */ /* 0x000fe40003f6e000 */
[----:B------:R-:W-:Y:S02]  /*0f50*/  SEL R21, R21, RZ, !P4 ;  /* 0x000000ff15157207 */ /* 0x000fe40006000000 */
[----:B------:R-:W-:-:S09]  /*0f60*/  SEL R15, R15, RZ, !P4 ;  /* 0x000000ff0f0f7207 */ /* 0x000fd20006000000 */
[----:B------:R-:W-:Y:S01]  /*0f70*/  @!P3 FMUL R8, R8, 16777216 ;  /* 0x4b8000000808b820 */ /* 0x000fe20000400000 */
[----:B------:R-:W-:-:S05]  /*0f80*/  FADD R16, R16, R21 ;  /* 0x0000001510107221 */ /* 0x000fca0000000000 */
[----:B------:R-:W0:Y:S01]  /*0f90*/  MUFU.RCP R8, R8 ;  /* 0x0000000800087308 */ /* 0x000e220000001000 */
[----:B--2---:R-:W-:Y:S02]  /*0fa0*/  SEL R26, R26, RZ, !P5 ;  /* 0x000000ff1a1a7207 */ /* 0x004fe40006800000 */
[----:B---3--:R-:W-:Y:S02]  /*0fb0*/  SEL R24, R24, RZ, !P5 ;  /* 0x000000ff18187207 */ /* 0x008fe40006800000 */
[----:B----4-:R-:W-:-:S03]  /*0fc0*/  SEL R17, R17, RZ, !P5 ;  /* 0x000000ff11117207 */ /* 0x010fc60006800000 */
[----:B------:R-:W-:Y:S01]  /*0fd0*/  FADD R26, R26, R24 ;  /* 0x000000181a1a7221 */ /* 0x000fe20000000000 */
[----:B------:R-:W-:-:S03]  /*0fe0*/  FSEL R24, RZ, 4, P1 ;  /* 0x40800000ff187808 */ /* 0x000fc60000800000 */
[----:B------:R-:W-:Y:S01]  /*0ff0*/  FADD R7, R26, R17 ;  /* 0x000000111a077221 */ /* 0x000fe20000000000 */
[----:B------:R-:W-:Y:S02]  /*1000*/  SEL R17, RZ, 0x3f800000, !P0 ;  /* 0x3f800000ff117807 */ /* 0x000fe40004000000 */
[----:B------:R-:W-:-:S03]  /*1010*/  ISETP.LT.AND P1, PT, R29, R22, PT ;  /* 0x000000161d00720c */ /* 0x000fc60003f21270 */
[----:B------:R-:W-:Y:S01]  /*1020*/  FADD R10, R2, R17 ;  /* 0x00000011020a7221 */ /* 0x000fe20000000000 */
[----:B------:R-:W-:Y:S01]  /*1030*/  SEL R2, RZ, 0x3f800000, !P1 ;  /* 0x3f800000ff027807 */ /* 0x000fe20004800000 */
[----:B------:R-:W-:Y:S02]  /*1040*/  FADD R24, R24, R3 ;  /* 0x0000000318187221 */ /* 0x000fe40000000000 */
[----:B------:R-:W-:Y:S02]  /*1050*/  FADD R10, R17, R10 ;  /* 0x0000000a110a7221 */ /* 0x000fe40000000000 */
[----:B------:R-:W-:Y:S01]  /*1060*/  FADD R19, R19, R2 ;  /* 0x0000000213137221 */ /* 0x000fe20000000000 */
[----:B------:R-:W-:Y:S01]  /*1070*/  FADD R24, R3, R24 ;  /* 0x0000001803187221 */ /* 0x000fe20000000000 */
[----:B-----5:R-:W-:Y:S02]  /*1080*/  SEL R18, R18, RZ, !P5 ;  /* 0x000000ff12127207 */ /* 0x020fe40006800000 */
[----:B------:R-:W-:Y:S01]  /*1090*/  FADD R19, R2, R19 ;  /* 0x0000001302137221 */ /* 0x000fe20000000000 */
[----:B------:R-:W-:Y:S01]  /*10a0*/  FADD R10, R17, R10 ;  /* 0x0000000a110a7221 */ /* 0x000fe20000000000 */
[----:B------:R-:W-:-:S02]  /*10b0*/  FADD R24, R3, R24 ;  /* 0x0000001803187221 */ /* 0x000fc40000000000 */
[C---:B------:R-:W-:Y:S01]  /*10c0*/  FADD R19, R2.reuse, R19 ;  /* 0x0000001302137221 */ /* 0x040fe20000000000 */
[----:B------:R-:W-:Y:S01]  /*10d0*/  FADD R17, R17, R10 ;  /* 0x0000000a11117221 */ /* 0x000fe20000000000 */
[----:B------:R-:W-:Y:S01]  /*10e0*/  FADD R7, R7, R18 ;  /* 0x0000001207077221 */ /* 0x000fe20000000000 */
[----:B------:R-:W-:Y:S01]  /*10f0*/  ISETP.NE.AND P5, PT, R23, RZ, PT ;  /* 0x000000ff1700720c */ /* 0x000fe20003fa5270 */
[----:B------:R-:W-:Y:S01]  /*1100*/  FADD R9, R3, R24 ;  /* 0x0000001803097221 */ /* 0x000fe20000000000 */
[----:B------:R-:W-:Y:S01]  /*1110*/  FADD R18, R2, R19 ;  /* 0x0000001302127221 */ /* 0x000fe20000000000 */
[----:B------:R-:W-:Y:S01]  /*1120*/  FSETP.GEU.AND P0, PT, R17, 1.175494350822287508e-38, PT ;  /* 0x008000001100780b */ /* 0x000fe20003f0e000 */
[----:B------:R-:W1:Y:S01]  /*1130*/  LDC.64 R2, c[0x0][0x218] ;  /* 0x00008600ff027b82 */ /* 0x000e620000000a00 */
[----:B------:R-:W-:Y:S02]  /*1140*/  SEL R10, R0, RZ, !P5 ;  /* 0x000000ff000a7207 */ /* 0x000fe40006800000 */
[----:B------:R-:W-:-:S02]  /*1150*/  FSETP.GEU.AND P1, PT, R9, 1.175494350822287508e-38, PT ;  /* 0x008000000900780b */ /* 0x000fc40003f2e000 */
[----:B------:R-:W-:Y:S02]  /*1160*/  FSETP.GEU.AND P5, PT, R18, 1.175494350822287508e-38, PT ;  /* 0x008000001200780b */ /* 0x000fe40003fae000 */
[----:B------:R-:W-:Y:S02]  /*1170*/  SEL R20, R5, RZ, !P6 ;  /* 0x000000ff05147207 */ /* 0x000fe40007000000 */
[----:B------:R-:W-:-:S03]  /*1180*/  SEL R11, R11, RZ, !P6 ;  /* 0x000000ff0b0b7207 */ /* 0x000fc60007000000 */
[----:B------:R-:W-:Y:S01]  /*1190*/  @!P0 FMUL R17, R17, 16777216 ;  /* 0x4b80000011118820 */ /* 0x000fe20000400000 */
[----:B------:R-:W-:Y:S01]  /*11a0*/  FADD R20, R7, R20 ;  /* 0x0000001407147221 */ /* 0x000fe20000000000 */
[----:B------:R-:W-:Y:S02]  /*11b0*/  SEL R22, R13, RZ, !P2 ;  /* 0x000000ff0d167207 */ /* 0x000fe40005000000 */
[----:B------:R-:W-:Y:S02]  /*11c0*/  @!P1 FMUL R9, R9, 16777216 ;  /* 0x4b80000009099820 */ /* 0x000fe40000400000 */
[----:B------:R-:W-:Y:S01]  /*11d0*/  @!P5 FMUL R18, R18, 16777216 ;  /* 0x4b8000001212d820 */ /* 0x000fe20000400000 */
[----:B------:R-:W-:Y:S01]  /*11e0*/  SEL R14, R14, RZ, !P6 ;  /* 0x000000ff0e0e7207 */ /* 0x000fe20007000000 */
[----:B------:R-:W-:Y:S01]  /*11f0*/  FADD R5, R20, R11 ;  /* 0x0000000b14057221 */ /* 0x000fe20000000000 */
[----:B------:R2:W3:Y:S01]  /*1200*/  MUFU.RCP R0, R9 ;  /* 0x0000000900007308 */ /* 0x0004e20000001000 */
[----:B------:R-:W-:Y:S01]  /*1210*/  SEL R4, R4, RZ, !P6 ;  /* 0x000000ff04047207 */ /* 0x000fe20007000000 */
[----:B------:R-:W-:Y:S01]  /*1220*/  FADD R22, R25, R22 ;  /* 0x0000001619167221 */ /* 0x000fe20000000000 */
[----:B------:R-:W-:-:S05]  /*1230*/  FADD R5, R5, R14 ;  /* 0x0000000e05057221 */ /* 0x000fca0000000000 */
[----:B------:R-:W4:Y:S01]  /*1240*/  MUFU.RCP R17, R17 ;  /* 0x0000001100117308 */ /* 0x000f220000001000 */
[----:B--2---:R-:W-:Y:S01]  /*1250*/  SEL R9, R12, RZ, !P2 ;  /* 0x000000ff0c097207 */ /* 0x004fe20005000000 */
[----:B------:R-:W-:-:S06]  /*1260*/  FADD R27, R27, R10 ;  /* 0x0000000a1b1b7221 */ /* 0x000fcc0000000000 */
[----:B------:R-:W2:Y:S01]  /*1270*/  MUFU.RCP R11, R18 ;  /* 0x00000012000b7308 */ /* 0x000ea20000001000 */
[----:B------:R-:W-:Y:S01]  /*1280*/  FADD R9, R22, R9 ;  /* 0x0000000916097221 */ /* 0x000fe20000000000 */
[----:B------:R-:W-:Y:S01]  /*1290*/  FADD R10, R16, R15 ;  /* 0x0000000f100a7221 */ /* 0x000fe20000000000 */
[----:B------:R-:W-:Y:S01]  /*12a0*/  FADD R4, R5, R4 ;  /* 0x0000000405047221 */ /* 0x000fe20000000000 */
[----:B------:R-:W-:Y:S01]  /*12b0*/  @!P3 FMUL R27, R27, 16777216 ;  /* 0x4b8000001b1bb820 */ /* 0x000fe20000400000 */
[----:B------:R-:W-:Y:S01]  /*12c0*/  @!P1 FMUL R9, R9, 16777216 ;  /* 0x4b80000009099820 */ /* 0x000fe20000400000 */
[----:B------:R-:W-:Y:S01]  /*12d0*/  @!P0 FMUL R10, R10, 16777216 ;  /* 0x4b8000000a0a8820 */ /* 0x000fe20000400000 */
[----:B------:R-:W-:Y:S01]  /*12e0*/  @!P5 FMUL R4, R4, 16777216 ;  /* 0x4b8000000404d820 */ /* 0x000fe20000400000 */
[----:B-1----:R-:W-:-:S04]  /*12f0*/  IMAD.WIDE R2, R6, 0x4, R2 ;  /* 0x0000000406027825 */ /* 0x002fc800078e0202 */
[----:B0-----:R-:W-:Y:S01]  /*1300*/  FMUL R8, R8, R27 ;  /* 0x0000001b08087220 */ /* 0x001fe20000400000 */
[----:B---3--:R-:W-:Y:S01]  /*1310*/  FMUL R9, R0, R9 ;  /* 0x0000000900097220 */ /* 0x008fe20000400000 */
[----:B----4-:R-:W-:Y:S01]  /*1320*/  FMUL R10, R17, R10 ;  /* 0x0000000a110a7220 */ /* 0x010fe20000400000 */
[----:B--2---:R-:W-:-:S05]  /*1330*/  FMUL R11, R11, R4 ;  /* 0x000000040b0b7220 */ /* 0x004fca0000400000 */
[----:B------:R-:W-:Y:S01]  /*1340*/  STG.E.128 desc[UR4][R2.64], R8 ;  /* 0x0000000802007986 */ /* 0x000fe2000c101d04 */
[----:B------:R-:W-:Y:S05]  /*1350*/  EXIT ;  /* 0x000000000000794d */ /* 0x000fea0003800000 */
.L_x_0:
[----:B------:R-:W-:-:S00]  /*1360*/  BRA `(.L_x_0) ;  /* 0xfffffffc00fc7947 */ /* 0x000fc0000383ffff */
[----:B------:R-:W-:-:S00]  /*1370*/  NOP ;  /* 0x0000000000007918 */ /* 0x000fc00000000000 */
        /* <DEDUP_REMOVED lines=8> */
.L_x_1:


//--------------------- .nv.constant0.triton_poi_fused__adaptive_avg_pool2d_0 --------------------------
	.section	.nv.constant0.triton_poi_fused__adaptive_avg_pool2d_0,"a",@progbits
	.sectionflags	@""
	.align	4
.nv.constant0.triton_poi_fused__adaptive_avg_pool2d_0:
	.zero		548
